	.headerflags	@"EF_CUDA_TEXMODE_UNIFIED EF_CUDA_64BIT_ADDRESS EF_CUDA_ACCELERATORS EF_CUDA_SM90 EF_CUDA_VIRTUAL_SM(EF_CUDA_SM90)"
	.elftype	@"ET_EXEC"


//--------------------- .nv.info                  --------------------------
	.section	.nv.info,"",@"SHT_CUDA_INFO"
	.align	4


	//----- nvinfo : EIATTR_REGCOUNT
	.align		4
        /*0000*/ 	.byte	0x04, 0x2f
        /*0002*/ 	.short	(.L_3 - .L_2)
	.align		4
.L_2:
        /*0004*/ 	.word	index@(triton_poi_fused_add_div_mul_sub_4)
        /*0008*/ 	.word	0x00000018


	//----- nvinfo : EIATTR_MIN_STACK_SIZE
	.align		4
.L_3:
        /*000c*/ 	.byte	0x04, 0x12
        /*000e*/ 	.short	(.L_5 - .L_4)
	.align		4
.L_4:
        /*0010*/ 	.word	index@(triton_poi_fused_add_div_mul_sub_4)
        /*0014*/ 	.word	0x00000000


	//----- nvinfo : EIATTR_FRAME_SIZE
	.align		4
.L_5:
        /*0018*/ 	.byte	0x04, 0x11
        /*001a*/ 	.short	(.L_7 - .L_6)
	.align		4
.L_6:
        /*001c*/ 	.word	index@(triton_poi_fused_add_div_mul_sub_4)
        /*0020*/ 	.word	0x00000000


	//----- nvinfo : EIATTR_MIN_STACK_SIZE
	.align		4
.L_7:
        /*0024*/ 	.byte	0x04, 0x12
        /*0026*/ 	.short	(.L_9 - .L_8)
	.align		4
.L_8:
        /*0028*/ 	.word	index@(triton_poi_fused_add_div_mul_sub_4)
        /*002c*/ 	.word	0x00000000
.L_9:


//--------------------- .nv.info.triton_poi_fused_add_div_mul_sub_4 --------------------------
	.section	.nv.info.triton_poi_fused_add_div_mul_sub_4,"",@"SHT_CUDA_INFO"
	.sectionflags	@""
	.align	4


	//----- nvinfo : EIATTR_CUDA_API_VERSION
	.align		4
        /*0000*/ 	.byte	0x04, 0x37
        /*0002*/ 	.short	(.L_11 - .L_10)
.L_10:
        /*0004*/ 	.word	0x0000007c


	//----- nvinfo : EIATTR_KPARAM_INFO
	.align		4
.L_11:
        /*0008*/ 	.byte	0x04, 0x17
        /*000a*/ 	.short	(.L_13 - .L_12)
.L_12:
        /*000c*/ 	.word	0x00000000
        /*0010*/ 	.short	0x0008
        /*0012*/ 	.short	0x003c
        /*0014*/ 	.byte	0x00, 0xf0, 0x11, 0x00


	//----- nvinfo : EIATTR_KPARAM_INFO
	.align		4
.L_13:
        /*0018*/ 	.byte	0x04, 0x17
        /*001a*/ 	.short	(.L_15 - .L_14)
.L_14:
        /*001c*/ 	.word	0x00000000
        /*0020*/ 	.short	0x0007
        /*0022*/ 	.short	0x0038
        /*0024*/ 	.byte	0x00, 0xf0, 0x11, 0x00


	//----- nvinfo : EIATTR_KPARAM_INFO
	.align		4
.L_15:
        /*0028*/ 	.byte	0x04, 0x17
        /*002a*/ 	.short	(.L_17 - .L_16)
.L_16:
        /*002c*/ 	.word	0x00000000
        /*0030*/ 	.short	0x0006
        /*0032*/ 	.short	0x0030
        /*0034*/ 	.byte	0x00, 0xf4, 0x21, 0x00


	//----- nvinfo : EIATTR_KPARAM_INFO
	.align		4
.L_17:
        /*0038*/ 	.byte	0x04, 0x17
        /*003a*/ 	.short	(.L_19 - .L_18)
.L_18:
        /*003c*/ 	.word	0x00000000
        /*0040*/ 	.short	0x0005
        /*0042*/ 	.short	0x0028
        /*0044*/ 	.byte	0x00, 0xf4, 0x21, 0x00


	//----- nvinfo : EIATTR_KPARAM_INFO
	.align		4
.L_19:
        /*0048*/ 	.byte	0x04, 0x17
        /*004a*/ 	.short	(.L_21 - .L_20)
.L_20:
        /*004c*/ 	.word	0x00000000
        /*0050*/ 	.short	0x0004
        /*0052*/ 	.short	0x0020
        /*0054*/ 	.byte	0x00, 0xf4, 0x21, 0x00


	//----- nvinfo : EIATTR_KPARAM_INFO
	.align		4
.L_21:
        /*0058*/ 	.byte	0x04, 0x17
        /*005a*/ 	.short	(.L_23 - .L_22)
.L_22:
        /*005c*/ 	.word	0x00000000
        /*0060*/ 	.short	0x0003
        /*0062*/ 	.short	0x0018
        /*0064*/ 	.byte	0x00, 0xf4, 0x21, 0x00


	//----- nvinfo : EIATTR_KPARAM_INFO
	.align		4
.L_23:
        /*0068*/ 	.byte	0x04, 0x17
        /*006a*/ 	.short	(.L_25 - .L_24)
.L_24:
        /*006c*/ 	.word	0x00000000
        /*0070*/ 	.short	0x0002
        /*0072*/ 	.short	0x0010
        /*0074*/ 	.byte	0x00, 0xf4, 0x21, 0x00


	//----- nvinfo : EIATTR_KPARAM_INFO
	.align		4
.L_25:
        /*0078*/ 	.byte	0x04, 0x17
        /*007a*/ 	.short	(.L_27 - .L_26)
.L_26:
        /*007c*/ 	.word	0x00000000
        /*0080*/ 	.short	0x0001
        /*0082*/ 	.short	0x0008
        /*0084*/ 	.byte	0x00, 0xf4, 0x21, 0x00


	//----- nvinfo : EIATTR_KPARAM_INFO
	.align		4
.L_27:
        /*0088*/ 	.byte	0x04, 0x17
        /*008a*/ 	.short	(.L_29 - .L_28)
.L_28:
        /*008c*/ 	.word	0x00000000
        /*0090*/ 	.short	0x0000
        /*0092*/ 	.short	0x0000
        /*0094*/ 	.byte	0x00, 0xf4, 0x21, 0x00


	//----- nvinfo : EIATTR_SPARSE_MMA_MASK
	.align		4
.L_29:
        /*0098*/ 	.byte	0x03, 0x50
        /*009a*/ 	.short	0x0000


	//----- nvinfo : EIATTR_MAXREG_COUNT
	.align		4
        /*009c*/ 	.byte	0x03, 0x1b
        /*009e*/ 	.short	0x00ff


	//----- nvinfo : EIATTR_EXIT_INSTR_OFFSETS
	.align		4
        /*00a0*/ 	.byte	0x04, 0x1c
        /*00a2*/ 	.short	(.L_31 - .L_30)


	//   ....[0]....
.L_30:
        /*00a4*/ 	.word	0x00000650


	//   ....[1]....
        /*00a8*/ 	.word	0x00000670


	//----- nvinfo : EIATTR_REQNTID
	.align		4
.L_31:
        /*00ac*/ 	.byte	0x04, 0x10
        /*00ae*/ 	.short	(.L_33 - .L_32)
.L_32:
        /*00b0*/ 	.word	0x00000020
        /*00b4*/ 	.word	0x00000001
        /*00b8*/ 	.word	0x00000001


	//----- nvinfo : EIATTR_CBANK_PARAM_SIZE
	.align		4
.L_33:
        /*00bc*/ 	.byte	0x03, 0x19
        /*00be*/ 	.short	0x0040


	//----- nvinfo : EIATTR_PARAM_CBANK
	.align		4
        /*00c0*/ 	.byte	0x04, 0x0a
        /*00c2*/ 	.short	(.L_35 - .L_34)
	.align		4
.L_34:
        /*00c4*/ 	.word	index@(.nv.constant0.triton_poi_fused_add_div_mul_sub_4)
        /*00c8*/ 	.short	0x0210
        /*00ca*/ 	.short	0x0040


	//----- nvinfo : EIATTR_SW_WAR
	.align		4
.L_35:
        /*00cc*/ 	.byte	0x04, 0x36
        /*00ce*/ 	.short	(.L_37 - .L_36)
.L_36:
        /*00d0*/ 	.word	0x00000008
.L_37:


//--------------------- .nv.callgraph             --------------------------
	.section	.nv.callgraph,"",@"SHT_CUDA_CALLGRAPH"
	.align	4
	.sectionentsize	8
	.align		4
        /*0000*/ 	.word	0x00000000
	.align		4
        /*0004*/ 	.word	0xffffffff
	.align		4
        /*0008*/ 	.word	0x00000000
	.align		4
        /*000c*/ 	.word	0xfffffffe
	.align		4
        /*0010*/ 	.word	0x00000000
	.align		4
        /*0014*/ 	.word	0xfffffffd
	.align		4
        /*0018*/ 	.word	0x00000000
	.align		4
        /*001c*/ 	.word	0xfffffffc


//--------------------- .nv.constant4             --------------------------
	.section	.nv.constant4,"a",@progbits
	.align	8
	.align		8
.nv.constant4:
        /*0000*/ 	.dword	_$_str
	.align		8
        /*0008*/ 	.dword	_$_str_$_2


//--------------------- .text.triton_poi_fused_add_div_mul_sub_4 --------------------------
	.section	.text.triton_poi_fused_add_div_mul_sub_4,"ax",@progbits
	.sectionflags	@"SHF_BARRIERS=1"
	.align	128
        .global         triton_poi_fused_add_div_mul_sub_4
        .type           triton_poi_fused_add_div_mul_sub_4,@function
        .size           triton_poi_fused_add_div_mul_sub_4,(.L_x_1 - triton_poi_fused_add_div_mul_sub_4)
        .other          triton_poi_fused_add_div_mul_sub_4,@"STO_CUDA_ENTRY STV_DEFAULT"
triton_poi_fused_add_div_mul_sub_4:
.text.triton_poi_fused_add_div_mul_sub_4:
[----:B------:R-:W0:Y:S02]  /*0000*/  LDC R1, c[0x0][0x28] ;  /* 0x00000a00ff017b82 */ /* 0x000e240000000800 */
[----:B------:R-:W1:Y:S01]  /*0010*/  S2R R0, SR_TID.X ;  /* 0x0000000000007919 */ /* 0x000e620000002100 */
[----:B------:R-:W2:Y:S01]  /*0020*/  LDC.64 R4, c[0x0][0x210] ;  /* 0x00008400ff047b82 */ /* 0x000ea20000000a00 */
[----:B------:R-:W-:Y:S01]  /*0030*/  IMAD.MOV.U32 R17, RZ, RZ, RZ ;  /* 0x000000ffff117224 */ /* 0x000fe200078e00ff */
[----:B------:R-:W-:Y:S01]  /*0040*/  ULDC.64 UR6, c[0x0][0x208] ;  /* 0x0000820000067ab9 */ /* 0x000fe20000000a00 */
[----:B------:R-:W3:Y:S01]  /*0050*/  S2R R11, SR_CTAID.X ;  /* 0x00000000000b7919 */ /* 0x000ee20000002500 */
[----:B------:R-:W4:Y:S01]  /*0060*/  S2R R6, SR_CTAID.Y ;  /* 0x0000000000067919 */ /* 0x000f220000002600 */
[----:B-1----:R-:W-:Y:S02]  /*0070*/  SHF.R.U32.HI R2, RZ, 0x1, R0 ;  /* 0x00000001ff027819 */ /* 0x002fe40000011600 */
[----:B------:R-:W-:Y:S02]  /*0080*/  LOP3.LUT R3, R0, 0x10, RZ, 0xc0, !PT ;  /* 0x0000001000037812 */ /* 0x000fe400078ec0ff */
[----:B------:R-:W-:Y:S01]  /*0090*/  SGXT.U32 R2, R2, 0x3 ;  /* 0x000000030202781a */ /* 0x000fe20000000000 */
[----:B---3--:R-:W-:Y:S01]  /*00a0*/  IMAD.SHL.U32 R11, R11, 0x2, RZ ;  /* 0x000000020b0b7824 */ /* 0x008fe200078e00ff */
[----:B------:R-:W-:-:S04]  /*00b0*/  SHF.R.U32.HI R3, RZ, 0x1, R3 ;  /* 0x00000001ff037819 */ /* 0x000fc80000011603 */
[----:B------:R-:W-:Y:S01]  /*00c0*/  LOP3.LUT R8, R2, R3, RZ, 0xfc, !PT ;  /* 0x0000000302087212 */ /* 0x000fe200078efcff */
[----:B----4-:R-:W-:Y:S01]  /*00d0*/  IMAD.SHL.U32 R3, R6, 0x10, RZ ;  /* 0x0000001006037824 */ /* 0x010fe200078e00ff */
[----:B------:R-:W-:Y:S01]  /*00e0*/  LOP3.LUT R13, R11, 0x1, R0, 0xf8, !PT ;  /* 0x000000010b0d7812 */ /* 0x000fe200078ef800 */
[----:B------:R-:W1:Y:S03]  /*00f0*/  S2UR UR5, SR_CgaCtaId ;  /* 0x00000000000579c3 */ /* 0x000e660000008800 */
[----:B------:R-:W-:Y:S02]  /*0100*/  ISETP.GE.AND P0, PT, R13, 0x4, PT ;  /* 0x000000040d00780c */ /* 0x000fe40003f06270 */
[C---:B------:R-:W-:Y:S01]  /*0110*/  LOP3.LUT R14, R8.reuse, R3, RZ, 0xfc, !PT ;  /* 0x00000003080e7212 */ /* 0x040fe200078efcff */
[----:B------:R-:W-:Y:S01]  /*0120*/  UMOV UR4, 0x400 ;  /* 0x0000040000047882 */ /* 0x000fe20000000000 */
[----:B------:R-:W-:Y:S01]  /*0130*/  IMAD.SHL.U32 R12, R8, 0x4, RZ ;  /* 0x00000004080c7824 */ /* 0x000fe200078e00ff */
[----:B------:R-:W3:Y:S01]  /*0140*/  LDC.64 R6, c[0x0][0x218] ;  /* 0x00008600ff067b82 */ /* 0x000ee20000000a00 */
[C---:B------:R-:W-:Y:S01]  /*0150*/  ISETP.LT.AND P0, PT, R14.reuse, 0x10, !P0 ;  /* 0x000000100e00780c */ /* 0x040fe20004701270 */
[----:B------:R-:W-:-:S04]  /*0160*/  IMAD R2, R14, 0x4, R13 ;  /* 0x000000040e027824 */ /* 0x000fc800078e020d */
[----:B--2---:R-:W-:-:S08]  /*0170*/  IMAD.WIDE R4, R2, 0x4, R4 ;  /* 0x0000000402047825 */ /* 0x004fd000078e0204 */
[----:B------:R2:W4:Y:S01]  /*0180*/  @P0 LDG.E.EL R17, desc[UR6][R4.64] ;  /* 0x0000000604110981 */ /* 0x000522000c2e1900 */
[----:B------:R-:W-:Y:S01]  /*0190*/  LOP3.LUT R9, R3, 0xf, R0, 0xf8, !PT ;  /* 0x0000000f03097812 */ /* 0x000fe200078ef800 */
[----:B-1----:R-:W-:Y:S01]  /*01a0*/  UPRMT UR4, UR5, 0x654, UR4 ;  /* 0x0000065405047896 */ /* 0x002fe20008000004 */
[----:B------:R-:W-:Y:S01]  /*01b0*/  LOP3.LUT R3, R0, 0x1, RZ, 0xc0, !PT ;  /* 0x0000000100037812 */ /* 0x000fe200078ec0ff */
[----:B------:R-:W-:Y:S01]  /*01c0*/  IMAD.MOV.U32 R19, RZ, RZ, RZ ;  /* 0x000000ffff137224 */ /* 0x000fe200078e00ff */
[----:B------:R-:W-:Y:S02]  /*01d0*/  SHF.R.S32.HI R10, RZ, 0x1f, R9 ;  /* 0x0000001fff0a7819 */ /* 0x000fe40000011409 */
[----:B------:R-:W-:Y:S02]  /*01e0*/  CS2R R20, SRZ ;  /* 0x0000000000147805 */ /* 0x000fe4000001ff00 */
[----:B------:R-:W-:Y:S01]  /*01f0*/  SHF.R.U32.HI R16, RZ, 0x4, R0 ;  /* 0x00000004ff107819 */ /* 0x000fe20000011600 */
[C---:B------:R-:W-:Y:S01]  /*0200*/  IMAD.SHL.U32 R15, R3.reuse, 0x40, RZ ;  /* 0x00000040030f7824 */ /* 0x040fe200078e00ff */
[----:B------:R-:W-:Y:S01]  /*0210*/  LEA R3, R3, UR4, 0x2 ;  /* 0x0000000403037c11 */ /* 0x000fe2000f8e10ff */
[----:B--2---:R-:W1:Y:S01]  /*0220*/  LDC.64 R4, c[0x0][0x228] ;  /* 0x00008a00ff047b82 */ /* 0x004e620000000a00 */
[----:B------:R-:W-:-:S02]  /*0230*/  LEA.HI R10, R10, R9, RZ, 0x2 ;  /* 0x000000090a0a7211 */ /* 0x000fc400078f10ff */
[----:B------:R-:W-:Y:S02]  /*0240*/  LOP3.LUT R12, R15, R12, RZ, 0xfc, !PT ;  /* 0x0000000c0f0c7212 */ /* 0x000fe400078efcff */
[----:B------:R-:W-:Y:S02]  /*0250*/  SGXT.U32 R16, R16, 0x1 ;  /* 0x000000011010781a */ /* 0x000fe40000000000 */
[C---:B------:R-:W-:Y:S01]  /*0260*/  LOP3.LUT R8, R10.reuse, 0xfffffffc, RZ, 0xc0, !PT ;  /* 0xfffffffc0a087812 */ /* 0x040fe200078ec0ff */
[----:B------:R-:W-:Y:S01]  /*0270*/  IMAD.IADD R18, R3, 0x1, R12 ;  /* 0x0000000103127824 */ /* 0x000fe200078e020c */
[----:B------:R-:W-:Y:S01]  /*0280*/  LOP3.LUT R11, R11, R16, RZ, 0xfc, !PT ;  /* 0x000000100b0b7212 */ /* 0x000fe200078efcff */
[----:B------:R-:W-:Y:S01]  /*0290*/  IMAD.SHL.U32 R10, R10, 0x4, RZ ;  /* 0x000000040a0a7824 */ /* 0x000fe200078e00ff */
[----:B------:R-:W-:Y:S01]  /*02a0*/  SHF.R.S32.HI R15, RZ, 0x1f, R14 ;  /* 0x0000001fff0f7819 */ /* 0x000fe2000001140e */
[----:B------:R-:W-:Y:S01]  /*02b0*/  IMAD.IADD R8, R9, 0x1, -R8 ;  /* 0x0000000109087824 */ /* 0x000fe200078e0a08 */
[----:B------:R-:W-:-:S02]  /*02c0*/  ISETP.GE.AND P1, PT, R11, 0x4, PT ;  /* 0x000000040b00780c */ /* 0x000fc40003f26270 */
[----:B------:R-:W-:Y:S01]  /*02d0*/  LEA.HI R15, R15, R14, RZ, 0x2 ;  /* 0x0000000e0f0f7211 */ /* 0x000fe200078f10ff */
[----:B------:R-:W-:Y:S01]  /*02e0*/  IMAD R8, R11, 0x4, R8 ;  /* 0x000000040b087824 */ /* 0x000fe200078e0208 */
[----:B------:R-:W-:Y:S02]  /*02f0*/  LOP3.LUT R11, R10, 0xfffffff0, RZ, 0xc0, !PT ;  /* 0xfffffff00a0b7812 */ /* 0x000fe400078ec0ff */
[----:B------:R-:W-:Y:S02]  /*0300*/  ISETP.LT.AND P1, PT, R9, 0x10, !P1 ;  /* 0x000000100900780c */ /* 0x000fe40004f21270 */
[----:B------:R-:W-:Y:S01]  /*0310*/  LOP3.LUT R15, R15, 0xfffffffc, RZ, 0xc0, !PT ;  /* 0xfffffffc0f0f7812 */ /* 0x000fe200078ec0ff */
[----:B------:R-:W-:-:S03]  /*0320*/  IMAD.IADD R11, R8, 0x1, R11 ;  /* 0x00000001080b7824 */ /* 0x000fc600078e020b */
[----:B------:R-:W-:Y:S01]  /*0330*/  IADD3 R3, R13, R15, RZ ;  /* 0x0000000f0d037210 */ /* 0x000fe20007ffe0ff */
[----:B---3--:R-:W-:Y:S01]  /*0340*/  IMAD.WIDE R6, R11, 0x4, R6 ;  /* 0x000000040b067825 */ /* 0x008fe200078e0206 */
[----:B------:R-:W2:Y:S03]  /*0350*/  LDC.64 R12, c[0x0][0x238] ;  /* 0x00008e00ff0c7b82 */ /* 0x000ea60000000a00 */
[----:B-1----:R-:W-:-:S05]  /*0360*/  IMAD.WIDE R8, R3, 0x4, R4 ;  /* 0x0000000403087825 */ /* 0x002fca00078e0204 */
[----:B------:R-:W1:Y:S08]  /*0370*/  LDC.64 R4, c[0x0][0x220] ;  /* 0x00008800ff047b82 */ /* 0x000e700000000a00 */
[----:B------:R-:W3:Y:S01]  /*0380*/  LDC.64 R10, c[0x0][0x230] ;  /* 0x00008c00ff0a7b82 */ /* 0x000ee20000000a00 */
[----:B------:R-:W-:Y:S02]  /*0390*/  IMAD.IADD R15, R14, 0x1, -R15 ;  /* 0x000000010e0f7824 */ /* 0x000fe400078e0a0f */
[----:B-1----:R-:W-:-:S04]  /*03a0*/  IMAD.WIDE R4, R3, 0x4, R4 ;  /* 0x0000000403047825 */ /* 0x002fc800078e0204 */
[----:B---3--:R-:W-:Y:S01]  /*03b0*/  IMAD.WIDE R10, R15, 0x4, R10 ;  /* 0x000000040f0a7825 */ /* 0x008fe200078e020a */
[----:B----4-:R-:W-:Y:S01]  /*03c0*/  STS [R18], R17 ;  /* 0x0000001112007388 */ /* 0x010fe20000000800 */
[----:B------:R-:W-:Y:S06]  /*03d0*/  BAR.SYNC.DEFER_BLOCKING 0x0 ;  /* 0x0000000000007b1d */ /* 0x000fec0000010000 */
[----:B------:R2:W3:Y:S04]  /*03e0*/  @P1 LDG.E.EL R19, desc[UR6][R6.64] ;  /* 0x0000000606131981 */ /* 0x0004e8000c2e1900 */
[----:B------:R1:W4:Y:S01]  /*03f0*/  @P0 LDG.E.EL R21, desc[UR6][R8.64] ;  /* 0x0000000608150981 */ /* 0x000322000c2e1900 */
[----:B------:R-:W-:-:S03]  /*0400*/  ISETP.GE.AND P1, PT, R14, 0x10, PT ;  /* 0x000000100e00780c */ /* 0x000fc60003f26270 */
[----:B------:R5:W4:Y:S01]  /*0410*/  @P0 LDG.E.EL R20, desc[UR6][R4.64] ;  /* 0x0000000604140981 */ /* 0x000b22000c2e1900 */
[----:B--2---:R-:W-:-:S04]  /*0420*/  IMAD.WIDE R6, R15, 0x4, R12 ;  /* 0x000000040f067825 */ /* 0x004fc800078e020c */
[----:B-1----:R-:W-:Y:S02]  /*0430*/  IMAD.MOV.U32 R9, RZ, RZ, RZ ;  /* 0x000000ffff097224 */ /* 0x002fe400078e00ff */
[----:B------:R-:W-:-:S04]  /*0440*/  IMAD.MOV.U32 R12, RZ, RZ, RZ ;  /* 0x000000ffff0c7224 */ /* 0x000fc800078e00ff */
[----:B------:R-:W2:Y:S04]  /*0450*/  @!P1 LDG.E.EL R9, desc[UR6][R10.64] ;  /* 0x000000060a099981 */ /* 0x000ea8000c2e1900 */
[----:B------:R1:W2:Y:S01]  /*0460*/  @!P1 LDG.E.EL R12, desc[UR6][R6.64] ;  /* 0x00000006060c9981 */ /* 0x0002a2000c2e1900 */
[----:B------:R-:W-:Y:S01]  /*0470*/  SHF.R.U32.HI R3, RZ, 0x2, R0 ;  /* 0x00000002ff037819 */ /* 0x000fe20000011600 */
[----:B-----5:R-:W-:-:S03]  /*0480*/  IMAD.SHL.U32 R5, R0, 0x2, RZ ;  /* 0x0000000200057824 */ /* 0x020fc600078e00ff */
[----:B------:R-:W-:Y:S02]  /*0490*/  LOP3.LUT R8, R3, 0x4, RZ, 0xc0, !PT ;  /* 0x0000000403087812 */ /* 0x000fe400078ec0ff */
[----:B------:R-:W-:Y:S02]  /*04a0*/  LOP3.LUT R3, R0, 0x1f, RZ, 0xc0, !PT ;  /* 0x0000001f00037812 */ /* 0x000fe400078ec0ff */
[C---:B------:R-:W-:Y:S01]  /*04b0*/  LOP3.LUT R0, R5.reuse, 0x1e, RZ, 0xc0, !PT ;  /* 0x0000001e05007812 */ /* 0x040fe200078ec0ff */
[----:B------:R-:W-:Y:S01]  /*04c0*/  VIADD R8, R8, UR4 ;  /* 0x0000000408087c36 */ /* 0x000fe20008000000 */
[----:B------:R-:W-:Y:S02]  /*04d0*/  LOP3.LUT R16, R16, 0x1e, R5, 0xf8, !PT ;  /* 0x0000001e10107812 */ /* 0x000fe400078ef805 */
[----:B------:R-:W-:Y:S02]  /*04e0*/  LOP3.LUT R4, R5, 0x3c, RZ, 0xc0, !PT ;  /* 0x0000003c05047812 */ /* 0x000fe400078ec0ff */
[----:B------:R-:W-:-:S02]  /*04f0*/  LEA R8, R3, R8, 0x2 ;  /* 0x0000000803087211 */ /* 0x000fc400078e10ff */
[----:B------:R-:W-:Y:S01]  /*0500*/  LEA R5, R0, UR4, 0x1 ;  /* 0x0000000400057c11 */ /* 0x000fe2000f8e08ff */
[----:B------:R-:W-:-:S03]  /*0510*/  VIADD R4, R4, UR4 ;  /* 0x0000000404047c36 */ /* 0x000fc60008000000 */
[----:B------:R-:W3:Y:S01]  /*0520*/  LDS R8, [R8] ;  /* 0x0000000008087984 */ /* 0x000ee20000000800 */
[----:B------:R-:W-:Y:S02]  /*0530*/  IMAD R16, R16, 0x4, R5 ;  /* 0x0000000410107824 */ /* 0x000fe400078e0205 */
[----:B------:R-:W-:Y:S01]  /*0540*/  IMAD R0, R3, 0x4, R4 ;  /* 0x0000000403007824 */ /* 0x000fe200078e0204 */
[----:B------:R-:W-:Y:S08]  /*0550*/  BAR.SYNC.DEFER_BLOCKING 0x0 ;  /* 0x0000000000007b1d */ /* 0x000ff00000010000 */
[----:B------:R-:W5:Y:S01]  /*0560*/  LDC.64 R4, c[0x0][0x240] ;  /* 0x00009000ff047b82 */ /* 0x000f620000000a00 */
[----:B---3--:R-:W-:Y:S01]  /*0570*/  FADD R19, R8, R19 ;  /* 0x0000001308137221 */ /* 0x008fe20000000000 */
[----:B----4-:R-:W1:Y:S04]  /*0580*/  MUFU.SQRT R21, R21 ;  /* 0x0000001500157308 */ /* 0x010e680000002000 */
[----:B------:R-:W-:Y:S02]  /*0590*/  STS [R16], R19 ;  /* 0x0000001310007388 */ /* 0x000fe40000000800 */
[----:B------:R-:W-:Y:S01]  /*05a0*/  BAR.SYNC.DEFER_BLOCKING 0x0 ;  /* 0x0000000000007b1d */ /* 0x000fe20000010000 */
[----:B-1----:R-:W-:-:S05]  /*05b0*/  FADD R6, R21, 0.0010000000474974513054 ;  /* 0x3a83126f15067421 */ /* 0x002fca0000000000 */
[----:B------:R-:W-:Y:S01]  /*05c0*/  FSETP.GT.AND P1, PT, R6, 8.50705917302346158658e+37, PT ;  /* 0x7e8000000600780b */ /* 0x000fe20003f24000 */
[----:B------:R-:W1:-:S12]  /*05d0*/  LDS R3, [R0] ;  /* 0x0000000000037984 */ /* 0x000e580000000800 */
[----:B------:R-:W-:-:S06]  /*05e0*/  @P1 FMUL R6, R6, 0.25 ;  /* 0x3e80000006061820 */ /* 0x000fcc0000400000 */
[----:B------:R-:W3:Y:S01]  /*05f0*/  MUFU.RCP R6, R6 ;  /* 0x0000000600067308 */ /* 0x000ee20000001000 */
[----:B-1----:R-:W-:-:S04]  /*0600*/  FADD R3, R3, -R20 ;  /* 0x8000001403037221 */ /* 0x002fc80000000000 */
[----:B------:R-:W-:-:S04]  /*0610*/  @P1 FMUL R3, R3, 0.25 ;  /* 0x3e80000003031820 */ /* 0x000fc80000400000 */
[----:B---3--:R-:W-:Y:S01]  /*0620*/  FMUL R7, R6, R3 ;  /* 0x0000000306077220 */ /* 0x008fe20000400000 */
[----:B-----5:R-:W-:-:S04]  /*0630*/  IMAD.WIDE R2, R2, 0x4, R4 ;  /* 0x0000000402027825 */ /* 0x020fc800078e0204 */
[----:B--2---:R-:W-:Y:S01]  /*0640*/  FFMA R7, R7, R9, R12 ;  /* 0x0000000907077223 */ /* 0x004fe2000000000c */
[----:B------:R-:W-:Y:S06]  /*0650*/  @!P0 EXIT ;  /* 0x000000000000894d */ /* 0x000fec0003800000 */
[----:B------:R-:W-:Y:S01]  /*0660*/  STG.E desc[UR6][R2.64], R7 ;  /* 0x0000000702007986 */ /* 0x000fe2000c101906 */
[----:B------:R-:W-:Y:S05]  /*0670*/  EXIT ;  /* 0x000000000000794d */ /* 0x000fea0003800000 */
.L_x_0:
[----:B------:R-:W-:-:S00]  /*0680*/  BRA `(.L_x_0) ;  /* 0xfffffffc00fc7947 */ /* 0x000fc0000383ffff */
[----:B------:R-:W-:-:S00]  /*0690*/  NOP ;  /* 0x0000000000007918 */ /* 0x000fc00000000000 */
        /* <DEDUP_REMOVED lines=14> */
.L_x_1:


//--------------------- .nv.global.init           --------------------------
	.section	.nv.global.init,"aw",@progbits
.nv.global.init:
	.type		_$_str,@object
	.size		_$_str,(_$_str_$_2 - _$_str)
_$_str:
        /*0000*/ 	.byte	0x5f, 0x5f, 0x43, 0x55, 0x44, 0x41, 0x5f, 0x46, 0x54, 0x5a, 0x00
	.type		_$_str_$_2,@object
	.size		_$_str_$_2,(.L_1 - _$_str_$_2)
_$_str_$_2:
        /*000b*/ 	.byte	0x5f, 0x5f, 0x43, 0x55, 0x44, 0x41, 0x5f, 0x50, 0x52, 0x45, 0x43, 0x5f, 0x53, 0x51, 0x52, 0x54
        /*001b*/ 	.byte	0x00
.L_1:


//--------------------- .nv.shared.triton_poi_fused_add_div_mul_sub_4 --------------------------
	.section	.nv.shared.triton_poi_fused_add_div_mul_sub_4,"aw",@nobits
	.sectionflags	@""
	.align	16
	.zero		1024


//--------------------- .nv.constant0.triton_poi_fused_add_div_mul_sub_4 --------------------------
	.section	.nv.constant0.triton_poi_fused_add_div_mul_sub_4,"a",@progbits
	.sectionflags	@""
	.align	4
.nv.constant0.triton_poi_fused_add_div_mul_sub_4:
	.zero		592
